//
// Generated by NVIDIA NVVM Compiler
//
// Compiler Build ID: CL-36424714
// Cuda compilation tools, release 13.0, V13.0.88
// Based on NVVM 20.0.0
//

.version 9.0
.target sm_100
.address_size 64

	// .globl	_Z9addKerneliiPi

.visible .entry _Z9addKerneliiPi(
	.param .u32 _Z9addKerneliiPi_param_0,
	.param .u32 _Z9addKerneliiPi_param_1,
	.param .u64 .ptr .align 1 _Z9addKerneliiPi_param_2
)
{
	.reg .pred 	%p<2>;
	.reg .b32 	%r<4>;
	.reg .b64 	%rd<3>;

	ld.param.u32 	%r1, [_Z9addKerneliiPi_param_0];
	ld.param.u32 	%r2, [_Z9addKerneliiPi_param_1];
	ld.param.u64 	%rd1, [_Z9addKerneliiPi_param_2];
	setp.eq.s64 	%p1, %rd1, 0;
	@%p1 bra 	$L__BB0_2;
	cvta.to.global.u64 	%rd2, %rd1;
	add.s32 	%r3, %r2, %r1;
	st.global.u32 	[%rd2], %r3;
$L__BB0_2:
	ret;

}


// ===== COMPILED SASS (sm_100) =====

	.target	sm_100

	.elftype	@"ET_EXEC"


//--------------------- .note.nv.tkinfo           --------------------------
	.section	.note.nv.tkinfo,"",@"SHT_NOTE"
	.sectionflags	@"SHF_NOTE_NV_TKINFO"
	.tkinfo
        /*0018*/ 	.word	0x00000002
        /*0030*/ 	.string	""
        /*0030*/ 	.string	"ptxas"
        /*0030*/ 	.string	"Cuda compilation tools, release 13.0, V13.0.88"
        /*0030*/ 	.string	"Build cuda_13.0.r13.0/compiler.36424714_0"
        /*0030*/ 	.string	"-arch sm_100 -m 64 "



//--------------------- .note.nv.cuinfo           --------------------------
	.section	.note.nv.cuinfo,"",@"SHT_NOTE"
	.sectionflags	@"SHF_NOTE_NV_CUINFO"
        /*0018*/ 	.short	0x0002
        /*001a*/ 	.short	0x0064
        /*001c*/ 	.short	0x0082
	.zero		2


//--------------------- .nv.info                  --------------------------
	.section	.nv.info,"",@"SHT_CUDA_INFO"
	.align	4


	//----- nvinfo : EIATTR_REGCOUNT
	.align		4
        /*0000*/ 	.byte	0x04, 0x2f
        /*0002*/ 	.short	(.L_1 - .L_0)
	.align		4
.L_0:
        /*0004*/ 	.word	index@(_Z9addKerneliiPi)
        /*0008*/ 	.word	0x00000008


	//----- nvinfo : EIATTR_FRAME_SIZE
	.align		4
.L_1:
        /*000c*/ 	.byte	0x04, 0x11
        /*000e*/ 	.short	(.L_3 - .L_2)
	.align		4
.L_2:
        /*0010*/ 	.word	index@(_Z9addKerneliiPi)
        /*0014*/ 	.word	0x00000000


	//----- nvinfo : EIATTR_MIN_STACK_SIZE
	.align		4
.L_3:
        /*0018*/ 	.byte	0x04, 0x12
        /*001a*/ 	.short	(.L_5 - .L_4)
	.align		4
.L_4:
        /*001c*/ 	.word	index@(_Z9addKerneliiPi)
        /*0020*/ 	.word	0x00000000
.L_5:


//--------------------- .nv.compat                --------------------------
	.section	.nv.compat,"",@"SHT_CUDA_COMPAT_INFO"
	.align	4
        /*0000*/ 	.byte	0x02, 0x09, 0x00, 0x00, 0x02, 0x02, 0x01, 0x00, 0x02, 0x05, 0x05, 0x00, 0x03, 0x07, 0x01, 0x01
        /*0010*/ 	.byte	0x02, 0x03, 0x00, 0x00, 0x02, 0x06, 0x01, 0x00, 0x04, 0x0b, 0x08, 0x00, 0x09, 0x00, 0x00, 0x00
        /*0020*/ 	.byte	0x00, 0x00, 0x00, 0x00


//--------------------- .nv.info._Z9addKerneliiPi --------------------------
	.section	.nv.info._Z9addKerneliiPi,"",@"SHT_CUDA_INFO"
	.sectionflags	@""
	.align	4


	//----- nvinfo : EIATTR_CUDA_API_VERSION
	.align		4
        /*0000*/ 	.byte	0x04, 0x37
        /*0002*/ 	.short	(.L_7 - .L_6)
.L_6:
        /*0004*/ 	.word	0x00000082


	//----- nvinfo : EIATTR_KPARAM_INFO
	.align		4
.L_7:
        /*0008*/ 	.byte	0x04, 0x17
        /*000a*/ 	.short	(.L_9 - .L_8)
.L_8:
        /*000c*/ 	.word	0x00000000
        /*0010*/ 	.short	0x0002
        /*0012*/ 	.short	0x0008
        /*0014*/ 	.byte	0x00, 0xf5, 0x21, 0x00


	//----- nvinfo : EIATTR_KPARAM_INFO
	.align		4
.L_9:
        /*0018*/ 	.byte	0x04, 0x17
        /*001a*/ 	.short	(.L_11 - .L_10)
.L_10:
        /*001c*/ 	.word	0x00000000
        /*0020*/ 	.short	0x0001
        /*0022*/ 	.short	0x0004
        /*0024*/ 	.byte	0x00, 0xf0, 0x11, 0x00


	//----- nvinfo : EIATTR_KPARAM_INFO
	.align		4
.L_11:
        /*0028*/ 	.byte	0x04, 0x17
        /*002a*/ 	.short	(.L_13 - .L_12)
.L_12:
        /*002c*/ 	.word	0x00000000
        /*0030*/ 	.short	0x0000
        /*0032*/ 	.short	0x0000
        /*0034*/ 	.byte	0x00, 0xf0, 0x11, 0x00


	//----- nvinfo : EIATTR_SPARSE_MMA_MASK
	.align		4
.L_13:
        /*0038*/ 	.byte	0x03, 0x50
        /*003a*/ 	.short	0x0000


	//----- nvinfo : EIATTR_MAXREG_COUNT
	.align		4
        /*003c*/ 	.byte	0x03, 0x1b
        /*003e*/ 	.short	0x00ff


	//----- nvinfo : EIATTR_MERCURY_ISA_VERSION
	.align		4
        /*0040*/ 	.byte	0x03, 0x5f
        /*0042*/ 	.short	0x0101


	//----- nvinfo : EIATTR_VRC_CTA_INIT_COUNT
	.align		4
        /*0044*/ 	.byte	0x02, 0x4a
	.zero		1
	.zero		1


	//----- nvinfo : EIATTR_EXIT_INSTR_OFFSETS
	.align		4
        /*0048*/ 	.byte	0x04, 0x1c
        /*004a*/ 	.short	(.L_15 - .L_14)


	//   ....[0]....
.L_14:
        /*004c*/ 	.word	0x00000040


	//   ....[1]....
        /*0050*/ 	.word	0x000000a0


	//----- nvinfo : EIATTR_CBANK_PARAM_SIZE
	.align		4
.L_15:
        /*0054*/ 	.byte	0x03, 0x19
        /*0056*/ 	.short	0x0010


	//----- nvinfo : EIATTR_PARAM_CBANK
	.align		4
        /*0058*/ 	.byte	0x04, 0x0a
        /*005a*/ 	.short	(.L_17 - .L_16)
	.align		4
.L_16:
        /*005c*/ 	.word	index@(.nv.constant0._Z9addKerneliiPi)
        /*0060*/ 	.short	0x0380
        /*0062*/ 	.short	0x0010


	//----- nvinfo : EIATTR_SW_WAR
	.align		4
.L_17:
        /*0064*/ 	.byte	0x04, 0x36
        /*0066*/ 	.short	(.L_19 - .L_18)
.L_18:
        /*0068*/ 	.word	0x00000008
.L_19:


//--------------------- .nv.callgraph             --------------------------
	.section	.nv.callgraph,"",@"SHT_CUDA_CALLGRAPH"
	.align	4
	.sectionentsize	8
	.align		4
        /*0000*/ 	.word	0x00000000
	.align		4
        /*0004*/ 	.word	0xffffffff
	.align		4
        /*0008*/ 	.word	0x00000000
	.align		4
        /*000c*/ 	.word	0xfffffffe
	.align		4
        /*0010*/ 	.word	0x00000000
	.align		4
        /*0014*/ 	.word	0xfffffffd
	.align		4
        /*0018*/ 	.word	0x00000000
	.align		4
        /*001c*/ 	.word	0xfffffffc


//--------------------- .text._Z9addKerneliiPi    --------------------------
	.section	.text._Z9addKerneliiPi,"ax",@progbits
	.align	128
        .global         _Z9addKerneliiPi
        .type           _Z9addKerneliiPi,@function
        .size           _Z9addKerneliiPi,(.L_x_1 - _Z9addKerneliiPi)
        .other          _Z9addKerneliiPi,@"STO_CUDA_ENTRY STV_DEFAULT"
_Z9addKerneliiPi:
.text._Z9addKerneliiPi:
[----:B------:R-:W-:Y:S01]  /*0000*/  LDC R1, c[0x0][0x37c] ;  /* 0x0000df00ff017b82 */ /* 0x000fe20000000800 */
[----:B------:R-:W0:Y:S02]  /*0010*/  LDCU.64 UR4, c[0x0][0x388] ;  /* 0x00007100ff0477ac */ /* 0x000e240008000a00 */
[----:B0-----:R-:W-:-:S04]  /*0020*/  ISETP.NE.U32.AND P0, PT, RZ, UR4, PT ;  /* 0x00000004ff007c0c */ /* 0x001fc8000bf05070 */
[----:B------:R-:W-:-:S13]  /*0030*/  ISETP.NE.AND.EX P0, PT, RZ, UR5, PT, P0 ;  /* 0x00000005ff007c0c */ /* 0x000fda000bf05300 */
[----:B------:R-:W-:Y:S05]  /*0040*/  @!P0 EXIT ;  /* 0x000000000000894d */ /* 0x000fea0003800000 */
[----:B------:R-:W0:Y:S01]  /*0050*/  LDC.64 R4, c[0x0][0x380] ;  /* 0x0000e000ff047b82 */ /* 0x000e220000000a00 */
[----:B------:R-:W1:Y:S07]  /*0060*/  LDCU.64 UR4, c[0x0][0x358] ;  /* 0x00006b00ff0477ac */ /* 0x000e6e0008000a00 */
[----:B------:R-:W1:Y:S01]  /*0070*/  LDC.64 R2, c[0x0][0x388] ;  /* 0x0000e200ff027b82 */ /* 0x000e620000000a00 */
[----:B0-----:R-:W-:-:S05]  /*0080*/  IMAD.IADD R5, R5, 0x1, R4 ;  /* 0x0000000105057824 */ /* 0x001fca00078e0204 */
[----:B-1----:R-:W-:Y:S01]  /*0090*/  STG.E desc[UR4][R2.64], R5 ;  /* 0x0000000502007986 */ /* 0x002fe2000c101904 */
[----:B------:R-:W-:Y:S05]  /*00a0*/  EXIT ;  /* 0x000000000000794d */ /* 0x000fea0003800000 */
.L_x_0:
[----:B------:R-:W-:-:S00]  /*00b0*/  BRA `(.L_x_0) ;  /* 0xfffffffc00fc7947 */ /* 0x000fc0000383ffff */
[----:B------:R-:W-:-:S00]  /*00c0*/  NOP ;  /* 0x0000000000007918 */ /* 0x000fc00000000000 */
        /* <DEDUP_REMOVED lines=11> */
.L_x_1:


//--------------------- .nv.shared.reserved.0     --------------------------
	.section	.nv.shared.reserved.0,"aw",@nobits
	.weak		__nv_reservedSMEM_offset_0_alias
	.size		__nv_reservedSMEM_offset_0_alias, 0, 64
	.other		__nv_reservedSMEM_offset_0_alias,@"STO_CUDA_RESERVED_SHARED STV_DEFAULT"
__nv_reservedSMEM_offset_0_alias:
	.zero		0
	.zero		64


//--------------------- .nv.constant0._Z9addKerneliiPi --------------------------
	.section	.nv.constant0._Z9addKerneliiPi,"a",@progbits
	.sectionflags	@""
	.align	4
.nv.constant0._Z9addKerneliiPi:
	.zero		912


//--------------------- SYMBOLS --------------------------

	.type		.nv.reservedSmem.offset0,@object
	.size		.nv.reservedSmem.offset0,0x4
